//
// Generated by NVIDIA NVVM Compiler
//
// Compiler Build ID: CL-36424714
// Cuda compilation tools, release 13.0, V13.0.88
// Based on NVVM 20.0.0
//

.version 9.0
.target sm_100
.address_size 64

	// .globl	_Z11kernel_sortPibi

.visible .entry _Z11kernel_sortPibi(
	.param .u64 .ptr .align 1 _Z11kernel_sortPibi_param_0,
	.param .u8 _Z11kernel_sortPibi_param_1,
	.param .u32 _Z11kernel_sortPibi_param_2
)
{
	.reg .pred 	%p<8>;
	.reg .b16 	%rs<2>;
	.reg .b32 	%r<12>;
	.reg .b64 	%rd<7>;

	ld.param.u64 	%rd4, [_Z11kernel_sortPibi_param_0];
	ld.param.s8 	%rs1, [_Z11kernel_sortPibi_param_1];
	ld.param.u32 	%r7, [_Z11kernel_sortPibi_param_2];
	cvta.to.global.u64 	%rd1, %rd4;
	mov.u32 	%r8, %ctaid.x;
	setp.eq.s16 	%p1, %rs1, 0;
	shl.b32 	%r1, %r8, 1;
	or.b32  	%r10, %r1, 1;
	setp.ge.s32 	%p2, %r10, %r7;
	or.pred  	%p3, %p1, %p2;
	@%p3 bra 	$L__BB0_3;
	mul.wide.u32 	%rd6, %r1, 4;
	add.s64 	%rd2, %rd1, %rd6;
	ld.global.u32 	%r2, [%rd2];
	ld.global.u32 	%r3, [%rd2+4];
	setp.le.s32 	%p7, %r2, %r3;
	@%p7 bra 	$L__BB0_7;
	st.global.u32 	[%rd2], %r3;
	st.global.u32 	[%rd2+4], %r2;
	bra.uni 	$L__BB0_7;
$L__BB0_3:
	setp.ne.s16 	%p4, %rs1, 0;
	@%p4 bra 	$L__BB0_7;
	add.s32 	%r11, %r1, 2;
	setp.ge.s32 	%p5, %r11, %r7;
	@%p5 bra 	$L__BB0_7;
	mul.wide.u32 	%rd5, %r1, 4;
	add.s64 	%rd3, %rd1, %rd5;
	ld.global.u32 	%r4, [%rd3+4];
	ld.global.u32 	%r5, [%rd3+8];
	setp.le.s32 	%p6, %r4, %r5;
	@%p6 bra 	$L__BB0_7;
	st.global.u32 	[%rd3+4], %r5;
	st.global.u32 	[%rd3+8], %r4;
$L__BB0_7:
	ret;

}


// ===== COMPILED SASS (sm_100) =====

	.target	sm_100

	.elftype	@"ET_EXEC"


//--------------------- .note.nv.tkinfo           --------------------------
	.section	.note.nv.tkinfo,"",@"SHT_NOTE"
	.sectionflags	@"SHF_NOTE_NV_TKINFO"
	.tkinfo
        /*0018*/ 	.word	0x00000002
        /*0030*/ 	.string	""
        /*0030*/ 	.string	"ptxas"
        /*0030*/ 	.string	"Cuda compilation tools, release 13.0, V13.0.88"
        /*0030*/ 	.string	"Build cuda_13.0.r13.0/compiler.36424714_0"
        /*0030*/ 	.string	"-arch sm_100 -m 64 "



//--------------------- .note.nv.cuinfo           --------------------------
	.section	.note.nv.cuinfo,"",@"SHT_NOTE"
	.sectionflags	@"SHF_NOTE_NV_CUINFO"
        /*0018*/ 	.short	0x0002
        /*001a*/ 	.short	0x0064
        /*001c*/ 	.short	0x0082
	.zero		2


//--------------------- .nv.info                  --------------------------
	.section	.nv.info,"",@"SHT_CUDA_INFO"
	.align	4


	//----- nvinfo : EIATTR_REGCOUNT
	.align		4
        /*0000*/ 	.byte	0x04, 0x2f
        /*0002*/ 	.short	(.L_1 - .L_0)
	.align		4
.L_0:
        /*0004*/ 	.word	index@(_Z11kernel_sortPibi)
        /*0008*/ 	.word	0x00000008


	//----- nvinfo : EIATTR_FRAME_SIZE
	.align		4
.L_1:
        /*000c*/ 	.byte	0x04, 0x11
        /*000e*/ 	.short	(.L_3 - .L_2)
	.align		4
.L_2:
        /*0010*/ 	.word	index@(_Z11kernel_sortPibi)
        /*0014*/ 	.word	0x00000000


	//----- nvinfo : EIATTR_MIN_STACK_SIZE
	.align		4
.L_3:
        /*0018*/ 	.byte	0x04, 0x12
        /*001a*/ 	.short	(.L_5 - .L_4)
	.align		4
.L_4:
        /*001c*/ 	.word	index@(_Z11kernel_sortPibi)
        /*0020*/ 	.word	0x00000000
.L_5:


//--------------------- .nv.compat                --------------------------
	.section	.nv.compat,"",@"SHT_CUDA_COMPAT_INFO"
	.align	4
        /*0000*/ 	.byte	0x02, 0x09, 0x00, 0x00, 0x02, 0x02, 0x01, 0x00, 0x02, 0x05, 0x05, 0x00, 0x03, 0x07, 0x01, 0x01
        /*0010*/ 	.byte	0x02, 0x03, 0x00, 0x00, 0x02, 0x06, 0x01, 0x00, 0x04, 0x0b, 0x08, 0x00, 0x09, 0x00, 0x00, 0x00
        /*0020*/ 	.byte	0x00, 0x00, 0x00, 0x00


//--------------------- .nv.info._Z11kernel_sortPibi --------------------------
	.section	.nv.info._Z11kernel_sortPibi,"",@"SHT_CUDA_INFO"
	.sectionflags	@""
	.align	4


	//----- nvinfo : EIATTR_CUDA_API_VERSION
	.align		4
        /*0000*/ 	.byte	0x04, 0x37
        /*0002*/ 	.short	(.L_7 - .L_6)
.L_6:
        /*0004*/ 	.word	0x00000082


	//----- nvinfo : EIATTR_KPARAM_INFO
	.align		4
.L_7:
        /*0008*/ 	.byte	0x04, 0x17
        /*000a*/ 	.short	(.L_9 - .L_8)
.L_8:
        /*000c*/ 	.word	0x00000000
        /*0010*/ 	.short	0x0002
        /*0012*/ 	.short	0x000c
        /*0014*/ 	.byte	0x00, 0xf0, 0x11, 0x00


	//----- nvinfo : EIATTR_KPARAM_INFO
	.align		4
.L_9:
        /*0018*/ 	.byte	0x04, 0x17
        /*001a*/ 	.short	(.L_11 - .L_10)
.L_10:
        /*001c*/ 	.word	0x00000000
        /*0020*/ 	.short	0x0001
        /*0022*/ 	.short	0x0008
        /*0024*/ 	.byte	0x00, 0xf0, 0x05, 0x00


	//----- nvinfo : EIATTR_KPARAM_INFO
	.align		4
.L_11:
        /*0028*/ 	.byte	0x04, 0x17
        /*002a*/ 	.short	(.L_13 - .L_12)
.L_12:
        /*002c*/ 	.word	0x00000000
        /*0030*/ 	.short	0x0000
        /*0032*/ 	.short	0x0000
        /*0034*/ 	.byte	0x00, 0xf5, 0x21, 0x00


	//----- nvinfo : EIATTR_SPARSE_MMA_MASK
	.align		4
.L_13:
        /*0038*/ 	.byte	0x03, 0x50
        /*003a*/ 	.short	0x0000


	//----- nvinfo : EIATTR_MAXREG_COUNT
	.align		4
        /*003c*/ 	.byte	0x03, 0x1b
        /*003e*/ 	.short	0x00ff


	//----- nvinfo : EIATTR_MERCURY_ISA_VERSION
	.align		4
        /*0040*/ 	.byte	0x03, 0x5f
        /*0042*/ 	.short	0x0101


	//----- nvinfo : EIATTR_VRC_CTA_INIT_COUNT
	.align		4
        /*0044*/ 	.byte	0x02, 0x4a
	.zero		1
	.zero		1


	//----- nvinfo : EIATTR_EXIT_INSTR_OFFSETS
	.align		4
        /*0048*/ 	.byte	0x04, 0x1c
        /*004a*/ 	.short	(.L_15 - .L_14)


	//   ....[0]....
.L_14:
        /*004c*/ 	.word	0x00000100


	//   ....[1]....
        /*0050*/ 	.word	0x00000130


	//   ....[2]....
        /*0054*/ 	.word	0x00000150


	//   ....[3]....
        /*0058*/ 	.word	0x00000180


	//   ....[4]....
        /*005c*/ 	.word	0x000001e0


	//   ....[5]....
        /*0060*/ 	.word	0x00000210


	//----- nvinfo : EIATTR_CBANK_PARAM_SIZE
	.align		4
.L_15:
        /*0064*/ 	.byte	0x03, 0x19
        /*0066*/ 	.short	0x0010


	//----- nvinfo : EIATTR_PARAM_CBANK
	.align		4
        /*0068*/ 	.byte	0x04, 0x0a
        /*006a*/ 	.short	(.L_17 - .L_16)
	.align		4
.L_16:
        /*006c*/ 	.word	index@(.nv.constant0._Z11kernel_sortPibi)
        /*0070*/ 	.short	0x0380
        /*0072*/ 	.short	0x0010


	//----- nvinfo : EIATTR_SW_WAR
	.align		4
.L_17:
        /*0074*/ 	.byte	0x04, 0x36
        /*0076*/ 	.short	(.L_19 - .L_18)
.L_18:
        /*0078*/ 	.word	0x00000008
.L_19:


//--------------------- .nv.callgraph             --------------------------
	.section	.nv.callgraph,"",@"SHT_CUDA_CALLGRAPH"
	.align	4
	.sectionentsize	8
	.align		4
        /*0000*/ 	.word	0x00000000
	.align		4
        /*0004*/ 	.word	0xffffffff
	.align		4
        /*0008*/ 	.word	0x00000000
	.align		4
        /*000c*/ 	.word	0xfffffffe
	.align		4
        /*0010*/ 	.word	0x00000000
	.align		4
        /*0014*/ 	.word	0xfffffffd
	.align		4
        /*0018*/ 	.word	0x00000000
	.align		4
        /*001c*/ 	.word	0xfffffffc


//--------------------- .text._Z11kernel_sortPibi --------------------------
	.section	.text._Z11kernel_sortPibi,"ax",@progbits
	.align	128
        .global         _Z11kernel_sortPibi
        .type           _Z11kernel_sortPibi,@function
        .size           _Z11kernel_sortPibi,(.L_x_2 - _Z11kernel_sortPibi)
        .other          _Z11kernel_sortPibi,@"STO_CUDA_ENTRY STV_DEFAULT"
_Z11kernel_sortPibi:
.text._Z11kernel_sortPibi:
[----:B------:R-:W-:Y:S01]  /*0000*/  LDC R1, c[0x0][0x37c] ;  /* 0x0000df00ff017b82 */ /* 0x000fe20000000800 */
[----:B------:R-:W0:Y:S01]  /*0010*/  S2R R5, SR_CTAID.X ;  /* 0x0000000000057919 */ /* 0x000e220000002500 */
[----:B------:R-:W1:Y:S01]  /*0020*/  LDCU.U8 UR4, c[0x0][0x388] ;  /* 0x00007100ff0477ac */ /* 0x000e620008000000 */
[----:B------:R-:W2:Y:S01]  /*0030*/  LDCU UR5, c[0x0][0x38c] ;  /* 0x00007180ff0577ac */ /* 0x000ea20008000800 */
[----:B------:R-:W3:Y:S01]  /*0040*/  LDCU.64 UR6, c[0x0][0x358] ;  /* 0x00006b00ff0677ac */ /* 0x000ee20008000a00 */
[----:B-1----:R-:W-:Y:S01]  /*0050*/  UPRMT UR4, UR4, 0x8880, URZ ;  /* 0x0000888004047896 */ /* 0x002fe200080000ff */
[----:B0-----:R-:W-:-:S04]  /*0060*/  IMAD.SHL.U32 R5, R5, 0x2, RZ ;  /* 0x0000000205057824 */ /* 0x001fc800078e00ff */
[----:B------:R-:W-:-:S05]  /*0070*/  VIADD R0, R5, 0x1 ;  /* 0x0000000105007836 */ /* 0x000fca0000000000 */
[----:B--2---:R-:W-:-:S04]  /*0080*/  ISETP.GE.AND P0, PT, R0, UR5, PT ;  /* 0x0000000500007c0c */ /* 0x004fc8000bf06270 */
[----:B------:R-:W-:-:S13]  /*0090*/  ISETP.EQ.OR P0, PT, RZ, UR4, P0 ;  /* 0x00000004ff007c0c */ /* 0x000fda0008702670 */
[----:B---3--:R-:W-:Y:S05]  /*00a0*/  @P0 BRA `(.L_x_0) ;  /* 0x0000000000240947 */ /* 0x008fea0003800000 */
[----:B------:R-:W0:Y:S02]  /*00b0*/  LDC.64 R2, c[0x0][0x380] ;  /* 0x0000e000ff027b82 */ /* 0x000e240000000a00 */
[----:B0-----:R-:W-:-:S05]  /*00c0*/  IMAD.WIDE.U32 R2, R5, 0x4, R2 ;  /* 0x0000000405027825 */ /* 0x001fca00078e0002 */
[----:B------:R-:W2:Y:S04]  /*00d0*/  LDG.E R5, desc[UR6][R2.64] ;  /* 0x0000000602057981 */ /* 0x000ea8000c1e1900 */
[----:B------:R-:W2:Y:S02]  /*00e0*/  LDG.E R0, desc[UR6][R2.64+0x4] ;  /* 0x0000040602007981 */ /* 0x000ea4000c1e1900 */
[----:B--2---:R-:W-:-:S13]  /*00f0*/  ISETP.GT.AND P0, PT, R5, R0, PT ;  /* 0x000000000500720c */ /* 0x004fda0003f04270 */
[----:B------:R-:W-:Y:S05]  /*0100*/  @!P0 EXIT ;  /* 0x000000000000894d */ /* 0x000fea0003800000 */
[----:B------:R-:W-:Y:S04]  /*0110*/  STG.E desc[UR6][R2.64], R0 ;  /* 0x0000000002007986 */ /* 0x000fe8000c101906 */
[----:B------:R-:W-:Y:S01]  /*0120*/  STG.E desc[UR6][R2.64+0x4], R5 ;  /* 0x0000040502007986 */ /* 0x000fe2000c101906 */
[----:B------:R-:W-:Y:S05]  /*0130*/  EXIT ;  /* 0x000000000000794d */ /* 0x000fea0003800000 */
.L_x_0:
[----:B------:R-:W-:-:S13]  /*0140*/  ISETP.NE.AND P0, PT, RZ, UR4, PT ;  /* 0x00000004ff007c0c */ /* 0x000fda000bf05270 */
[----:B------:R-:W-:Y:S05]  /*0150*/  @P0 EXIT ;  /* 0x000000000000094d */ /* 0x000fea0003800000 */
[----:B------:R-:W-:-:S05]  /*0160*/  VIADD R0, R5, 0x2 ;  /* 0x0000000205007836 */ /* 0x000fca0000000000 */
[----:B------:R-:W-:-:S13]  /*0170*/  ISETP.GE.AND P0, PT, R0, UR5, PT ;  /* 0x0000000500007c0c */ /* 0x000fda000bf06270 */
[----:B------:R-:W-:Y:S05]  /*0180*/  @P0 EXIT ;  /* 0x000000000000094d */ /* 0x000fea0003800000 */
        /* <DEDUP_REMOVED lines=9> */
.L_x_1:
[----:B------:R-:W-:-:S00]  /*0220*/  BRA `(.L_x_1) ;  /* 0xfffffffc00fc7947 */ /* 0x000fc0000383ffff */
[----:B------:R-:W-:-:S00]  /*0230*/  NOP ;  /* 0x0000000000007918 */ /* 0x000fc00000000000 */
        /* <DEDUP_REMOVED lines=12> */
.L_x_2:


//--------------------- .nv.shared.reserved.0     --------------------------
	.section	.nv.shared.reserved.0,"aw",@nobits
	.weak		__nv_reservedSMEM_offset_0_alias
	.size		__nv_reservedSMEM_offset_0_alias, 0, 64
	.other		__nv_reservedSMEM_offset_0_alias,@"STO_CUDA_RESERVED_SHARED STV_DEFAULT"
__nv_reservedSMEM_offset_0_alias:
	.zero		0
	.zero		64


//--------------------- .nv.constant0._Z11kernel_sortPibi --------------------------
	.section	.nv.constant0._Z11kernel_sortPibi,"a",@progbits
	.sectionflags	@""
	.align	4
.nv.constant0._Z11kernel_sortPibi:
	.zero		912


//--------------------- SYMBOLS --------------------------

	.type		.nv.reservedSmem.offset0,@object
	.size		.nv.reservedSmem.offset0,0x4
